	.headerflags	@"EF_CUDA_TEXMODE_UNIFIED EF_CUDA_64BIT_ADDRESS EF_CUDA_ACCELERATORS EF_CUDA_SM90 EF_CUDA_VIRTUAL_SM(EF_CUDA_SM90)"
	.elftype	@"ET_EXEC"


//--------------------- .nv.info                  --------------------------
	.section	.nv.info,"",@"SHT_CUDA_INFO"
	.align	4


	//----- nvinfo : EIATTR_REGCOUNT
	.align		4
        /*0000*/ 	.byte	0x04, 0x2f
        /*0002*/ 	.short	(.L_3 - .L_2)
	.align		4
.L_2:
        /*0004*/ 	.word	index@(triton_poi_fused__native_batch_norm_legit_no_training_add_relu_threshold_backward_0)
        /*0008*/ 	.word	0x00000020


	//----- nvinfo : EIATTR_MIN_STACK_SIZE
	.align		4
.L_3:
        /*000c*/ 	.byte	0x04, 0x12
        /*000e*/ 	.short	(.L_5 - .L_4)
	.align		4
.L_4:
        /*0010*/ 	.word	index@(triton_poi_fused__native_batch_norm_legit_no_training_add_relu_threshold_backward_0)
        /*0014*/ 	.word	0x00000000


	//----- nvinfo : EIATTR_FRAME_SIZE
	.align		4
.L_5:
        /*0018*/ 	.byte	0x04, 0x11
        /*001a*/ 	.short	(.L_7 - .L_6)
	.align		4
.L_6:
        /*001c*/ 	.word	index@(triton_poi_fused__native_batch_norm_legit_no_training_add_relu_threshold_backward_0)
        /*0020*/ 	.word	0x00000000


	//----- nvinfo : EIATTR_MIN_STACK_SIZE
	.align		4
.L_7:
        /*0024*/ 	.byte	0x04, 0x12
        /*0026*/ 	.short	(.L_9 - .L_8)
	.align		4
.L_8:
        /*0028*/ 	.word	index@(triton_poi_fused__native_batch_norm_legit_no_training_add_relu_threshold_backward_0)
        /*002c*/ 	.word	0x00000000
.L_9:


//--------------------- .nv.info.triton_poi_fused__native_batch_norm_legit_no_training_add_relu_threshold_backward_0 --------------------------
	.section	.nv.info.triton_poi_fused__native_batch_norm_legit_no_training_add_relu_threshold_backward_0,"",@"SHT_CUDA_INFO"
	.sectionflags	@""
	.align	4


	//----- nvinfo : EIATTR_CUDA_API_VERSION
	.align		4
        /*0000*/ 	.byte	0x04, 0x37
        /*0002*/ 	.short	(.L_11 - .L_10)
.L_10:
        /*0004*/ 	.word	0x0000007c


	//----- nvinfo : EIATTR_KPARAM_INFO
	.align		4
.L_11:
        /*0008*/ 	.byte	0x04, 0x17
        /*000a*/ 	.short	(.L_13 - .L_12)
.L_12:
        /*000c*/ 	.word	0x00000000
        /*0010*/ 	.short	0x0011
        /*0012*/ 	.short	0x0088
        /*0014*/ 	.byte	0x00, 0xf0, 0x11, 0x00


	//----- nvinfo : EIATTR_KPARAM_INFO
	.align		4
.L_13:
        /*0018*/ 	.byte	0x04, 0x17
        /*001a*/ 	.short	(.L_15 - .L_14)
.L_14:
        /*001c*/ 	.word	0x00000000
        /*0020*/ 	.short	0x0010
        /*0022*/ 	.short	0x0080
        /*0024*/ 	.byte	0x00, 0xf4, 0x21, 0x00


	//----- nvinfo : EIATTR_KPARAM_INFO
	.align		4
.L_15:
        /*0028*/ 	.byte	0x04, 0x17
        /*002a*/ 	.short	(.L_17 - .L_16)
.L_16:
        /*002c*/ 	.word	0x00000000
        /*0030*/ 	.short	0x000f
        /*0032*/ 	.short	0x0078
        /*0034*/ 	.byte	0x00, 0xf4, 0x21, 0x00


	//----- nvinfo : EIATTR_KPARAM_INFO
	.align		4
.L_17:
        /*0038*/ 	.byte	0x04, 0x17
        /*003a*/ 	.short	(.L_19 - .L_18)
.L_18:
        /*003c*/ 	.word	0x00000000
        /*0040*/ 	.short	0x000e
        /*0042*/ 	.short	0x0070
        /*0044*/ 	.byte	0x00, 0xf4, 0x21, 0x00


	//----- nvinfo : EIATTR_KPARAM_INFO
	.align		4
.L_19:
        /*0048*/ 	.byte	0x04, 0x17
        /*004a*/ 	.short	(.L_21 - .L_20)
.L_20:
        /*004c*/ 	.word	0x00000000
        /*0050*/ 	.short	0x000d
        /*0052*/ 	.short	0x0068
        /*0054*/ 	.byte	0x00, 0xf4, 0x21, 0x00


	//----- nvinfo : EIATTR_KPARAM_INFO
	.align		4
.L_21:
        /*0058*/ 	.byte	0x04, 0x17
        /*005a*/ 	.short	(.L_23 - .L_22)
.L_22:
        /*005c*/ 	.word	0x00000000
        /*0060*/ 	.short	0x000c
        /*0062*/ 	.short	0x0060
        /*0064*/ 	.byte	0x00, 0xf4, 0x21, 0x00


	//----- nvinfo : EIATTR_KPARAM_INFO
	.align		4
.L_23:
        /*0068*/ 	.byte	0x04, 0x17
        /*006a*/ 	.short	(.L_25 - .L_24)
.L_24:
        /*006c*/ 	.word	0x00000000
        /*0070*/ 	.short	0x000b
        /*0072*/ 	.short	0x0058
        /*0074*/ 	.byte	0x00, 0xf4, 0x21, 0x00


	//----- nvinfo : EIATTR_KPARAM_INFO
	.align		4
.L_25:
        /*0078*/ 	.byte	0x04, 0x17
        /*007a*/ 	.short	(.L_27 - .L_26)
.L_26:
        /*007c*/ 	.word	0x00000000
        /*0080*/ 	.short	0x000a
        /*0082*/ 	.short	0x0050
        /*0084*/ 	.byte	0x00, 0xf4, 0x21, 0x00


	//----- nvinfo : EIATTR_KPARAM_INFO
	.align		4
.L_27:
        /*0088*/ 	.byte	0x04, 0x17
        /*008a*/ 	.short	(.L_29 - .L_28)
.L_28:
        /*008c*/ 	.word	0x00000000
        /*0090*/ 	.short	0x0009
        /*0092*/ 	.short	0x0048
        /*0094*/ 	.byte	0x00, 0xf4, 0x21, 0x00


	//----- nvinfo : EIATTR_KPARAM_INFO
	.align		4
.L_29:
        /*0098*/ 	.byte	0x04, 0x17
        /*009a*/ 	.short	(.L_31 - .L_30)
.L_30:
        /*009c*/ 	.word	0x00000000
        /*00a0*/ 	.short	0x0008
        /*00a2*/ 	.short	0x0040
        /*00a4*/ 	.byte	0x00, 0xf4, 0x21, 0x00


	//----- nvinfo : EIATTR_KPARAM_INFO
	.align		4
.L_31:
        /*00a8*/ 	.byte	0x04, 0x17
        /*00aa*/ 	.short	(.L_33 - .L_32)
.L_32:
        /*00ac*/ 	.word	0x00000000
        /*00b0*/ 	.short	0x0007
        /*00b2*/ 	.short	0x0038
        /*00b4*/ 	.byte	0x00, 0xf4, 0x21, 0x00


	//----- nvinfo : EIATTR_KPARAM_INFO
	.align		4
.L_33:
        /*00b8*/ 	.byte	0x04, 0x17
        /*00ba*/ 	.short	(.L_35 - .L_34)
.L_34:
        /*00bc*/ 	.word	0x00000000
        /*00c0*/ 	.short	0x0006
        /*00c2*/ 	.short	0x0030
        /*00c4*/ 	.byte	0x00, 0xf4, 0x21, 0x00


	//----- nvinfo : EIATTR_KPARAM_INFO
	.align		4
.L_35:
        /*00c8*/ 	.byte	0x04, 0x17
        /*00ca*/ 	.short	(.L_37 - .L_36)
.L_36:
        /*00cc*/ 	.word	0x00000000
        /*00d0*/ 	.short	0x0005
        /*00d2*/ 	.short	0x0028
        /*00d4*/ 	.byte	0x00, 0xf4, 0x21, 0x00


	//----- nvinfo : EIATTR_KPARAM_INFO
	.align		4
.L_37:
        /*00d8*/ 	.byte	0x04, 0x17
        /*00da*/ 	.short	(.L_39 - .L_38)
.L_38:
        /*00dc*/ 	.word	0x00000000
        /*00e0*/ 	.short	0x0004
        /*00e2*/ 	.short	0x0020
        /*00e4*/ 	.byte	0x00, 0xf4, 0x21, 0x00


	//----- nvinfo : EIATTR_KPARAM_INFO
	.align		4
.L_39:
        /*00e8*/ 	.byte	0x04, 0x17
        /*00ea*/ 	.short	(.L_41 - .L_40)
.L_40:
        /*00ec*/ 	.word	0x00000000
        /*00f0*/ 	.short	0x0003
        /*00f2*/ 	.short	0x0018
        /*00f4*/ 	.byte	0x00, 0xf4, 0x21, 0x00


	//----- nvinfo : EIATTR_KPARAM_INFO
	.align		4
.L_41:
        /*00f8*/ 	.byte	0x04, 0x17
        /*00fa*/ 	.short	(.L_43 - .L_42)
.L_42:
        /*00fc*/ 	.word	0x00000000
        /*0100*/ 	.short	0x0002
        /*0102*/ 	.short	0x0010
        /*0104*/ 	.byte	0x00, 0xf4, 0x21, 0x00


	//----- nvinfo : EIATTR_KPARAM_INFO
	.align		4
.L_43:
        /*0108*/ 	.byte	0x04, 0x17
        /*010a*/ 	.short	(.L_45 - .L_44)
.L_44:
        /*010c*/ 	.word	0x00000000
        /*0110*/ 	.short	0x0001
        /*0112*/ 	.short	0x0008
        /*0114*/ 	.byte	0x00, 0xf4, 0x21, 0x00


	//----- nvinfo : EIATTR_KPARAM_INFO
	.align		4
.L_45:
        /*0118*/ 	.byte	0x04, 0x17
        /*011a*/ 	.short	(.L_47 - .L_46)
.L_46:
        /*011c*/ 	.word	0x00000000
        /*0120*/ 	.short	0x0000
        /*0122*/ 	.short	0x0000
        /*0124*/ 	.byte	0x00, 0xf4, 0x21, 0x00


	//----- nvinfo : EIATTR_SPARSE_MMA_MASK
	.align		4
.L_47:
        /*0128*/ 	.byte	0x03, 0x50
        /*012a*/ 	.short	0x0000


	//----- nvinfo : EIATTR_MAXREG_COUNT
	.align		4
        /*012c*/ 	.byte	0x03, 0x1b
        /*012e*/ 	.short	0x00ff


	//----- nvinfo : EIATTR_EXIT_INSTR_OFFSETS
	.align		4
        /*0130*/ 	.byte	0x04, 0x1c
        /*0132*/ 	.short	(.L_49 - .L_48)


	//   ....[0]....
.L_48:
        /*0134*/ 	.word	0x00000780


	//   ....[1]....
        /*0138*/ 	.word	0x000007a0


	//----- nvinfo : EIATTR_REQNTID
	.align		4
.L_49:
        /*013c*/ 	.byte	0x04, 0x10
        /*013e*/ 	.short	(.L_51 - .L_50)
.L_50:
        /*0140*/ 	.word	0x00000080
        /*0144*/ 	.word	0x00000001
        /*0148*/ 	.word	0x00000001


	//----- nvinfo : EIATTR_CBANK_PARAM_SIZE
	.align		4
.L_51:
        /*014c*/ 	.byte	0x03, 0x19
        /*014e*/ 	.short	0x008c


	//----- nvinfo : EIATTR_PARAM_CBANK
	.align		4
        /*0150*/ 	.byte	0x04, 0x0a
        /*0152*/ 	.short	(.L_53 - .L_52)
	.align		4
.L_52:
        /*0154*/ 	.word	index@(.nv.constant0.triton_poi_fused__native_batch_norm_legit_no_training_add_relu_threshold_backward_0)
        /*0158*/ 	.short	0x0210
        /*015a*/ 	.short	0x008c


	//----- nvinfo : EIATTR_SW_WAR
	.align		4
.L_53:
        /*015c*/ 	.byte	0x04, 0x36
        /*015e*/ 	.short	(.L_55 - .L_54)
.L_54:
        /*0160*/ 	.word	0x00000008
.L_55:


//--------------------- .nv.callgraph             --------------------------
	.section	.nv.callgraph,"",@"SHT_CUDA_CALLGRAPH"
	.align	4
	.sectionentsize	8
	.align		4
        /*0000*/ 	.word	0x00000000
	.align		4
        /*0004*/ 	.word	0xffffffff
	.align		4
        /*0008*/ 	.word	0x00000000
	.align		4
        /*000c*/ 	.word	0xfffffffe
	.align		4
        /*0010*/ 	.word	0x00000000
	.align		4
        /*0014*/ 	.word	0xfffffffd
	.align		4
        /*0018*/ 	.word	0x00000000
	.align		4
        /*001c*/ 	.word	0xfffffffc


//--------------------- .nv.constant4             --------------------------
	.section	.nv.constant4,"a",@progbits
	.align	8
	.align		8
.nv.constant4:
        /*0000*/ 	.dword	_$_str
	.align		8
        /*0008*/ 	.dword	_$_str_$_2


//--------------------- .text.triton_poi_fused__native_batch_norm_legit_no_training_add_relu_threshold_backward_0 --------------------------
	.section	.text.triton_poi_fused__native_batch_norm_legit_no_training_add_relu_threshold_backward_0,"ax",@progbits
	.align	128
        .global         triton_poi_fused__native_batch_norm_legit_no_training_add_relu_threshold_backward_0
        .type           triton_poi_fused__native_batch_norm_legit_no_training_add_relu_threshold_backward_0,@function
        .size           triton_poi_fused__native_batch_norm_legit_no_training_add_relu_threshold_backward_0,(.L_x_1 - triton_poi_fused__native_batch_norm_legit_no_training_add_relu_threshold_backward_0)
        .other          triton_poi_fused__native_batch_norm_legit_no_training_add_relu_threshold_backward_0,@"STO_CUDA_ENTRY STV_DEFAULT"
triton_poi_fused__native_batch_norm_legit_no_training_add_relu_threshold_backward_0:
.text.triton_poi_fused__native_batch_norm_legit_no_training_add_relu_threshold_backward_0:
[----:B------:R-:W0:Y:S01]  /*0000*/  LDC R1, c[0x0][0x28] ;  /* 0x00000a00ff017b82 */ /* 0x000e220000000800 */
[----:B------:R-:W1:Y:S07]  /*0010*/  S2R R2, SR_TID.X ;  /* 0x0000000000027919 */ /* 0x000e6e0000002100 */
[----:B------:R-:W2:Y:S01]  /*0020*/  LDC.64 R10, c[0x0][0x228] ;  /* 0x00008a00ff0a7b82 */ /* 0x000ea20000000a00 */
[----:B------:R-:W-:Y:S01]  /*0030*/  CS2R R22, SRZ ;  /* 0x0000000000167805 */ /* 0x000fe2000001ff00 */
[----:B------:R-:W-:Y:S01]  /*0040*/  ULDC.64 UR4, c[0x0][0x208] ;  /* 0x0000820000047ab9 */ /* 0x000fe20000000a00 */
[----:B------:R-:W3:Y:S01]  /*0050*/  S2R R3, SR_CTAID.X ;  /* 0x0000000000037919 */ /* 0x000ee20000002500 */
[----:B------:R-:W-:-:S04]  /*0060*/  ULDC.64 UR6, c[0x0][0x290] ;  /* 0x0000a40000067ab9 */ /* 0x000fc80000000a00 */
[----:B------:R-:W4:Y:S08]  /*0070*/  LDC.64 R6, c[0x0][0x250] ;  /* 0x00009400ff067b82 */ /* 0x000f300000000a00 */
[----:B------:R-:W5:Y:S08]  /*0080*/  LDC.64 R20, c[0x0][0x278] ;  /* 0x00009e00ff147b82 */ /* 0x000f700000000a00 */
[----:B------:R-:W5:Y:S01]  /*0090*/  LDC.64 R4, c[0x0][0x240] ;  /* 0x00009000ff047b82 */ /* 0x000f620000000a00 */
[----:B-1----:R-:W-:-:S07]  /*00a0*/  LOP3.LUT R2, R2, 0x7f, RZ, 0xc0, !PT ;  /* 0x0000007f02027812 */ /* 0x002fce00078ec0ff */
[----:B------:R-:W1:Y:S01]  /*00b0*/  LDC.64 R16, c[0x0][0x258] ;  /* 0x00009600ff107b82 */ /* 0x000e620000000a00 */
[----:B---3--:R-:W-:Y:S02]  /*00c0*/  SHF.R.S32.HI R0, RZ, 0x18, R3 ;  /* 0x00000018ff007819 */ /* 0x008fe40000011403 */
[----:B------:R-:W-:Y:S02]  /*00d0*/  LEA R2, R3, R2, 0x7 ;  /* 0x0000000203027211 */ /* 0x000fe400078e38ff */
[----:B------:R-:W-:-:S03]  /*00e0*/  SGXT R3, R0, 0x1 ;  /* 0x000000010003781a */ /* 0x000fc60000000200 */
[----:B------:R-:W3:Y:S01]  /*00f0*/  LDC.64 R14, c[0x0][0x260] ;  /* 0x00009800ff0e7b82 */ /* 0x000ee20000000a00 */
[----:B------:R-:W-:Y:S02]  /*0100*/  ISETP.GE.AND P0, PT, R2, 0x100, PT ;  /* 0x000001000200780c */ /* 0x000fe40003f06270 */
[----:B------:R-:W-:-:S04]  /*0110*/  LEA.HI R3, R3, R2, RZ, 0x4 ;  /* 0x0000000203037211 */ /* 0x000fc800078f20ff */
[----:B------:R-:W-:Y:S01]  /*0120*/  SHF.R.S32.HI R3, RZ, 0x4, R3 ;  /* 0x00000004ff037819 */ /* 0x000fe20000011403 */
[----:B------:R-:W3:Y:S03]  /*0130*/  LDC.64 R12, c[0x0][0x268] ;  /* 0x00009a00ff0c7b82 */ /* 0x000ee60000000a00 */
[----:B------:R-:W-:-:S04]  /*0140*/  LEA.HI R0, R3, R3, RZ, 0x2 ;  /* 0x0000000303007211 */ /* 0x000fc800078f10ff */
[----:B------:R-:W-:Y:S01]  /*0150*/  LOP3.LUT R0, R0, 0xfffffffc, RZ, 0xc0, !PT ;  /* 0xfffffffc00007812 */ /* 0x000fe200078ec0ff */
[----:B------:R-:W3:Y:S03]  /*0160*/  LDC.64 R18, c[0x0][0x248] ;  /* 0x00009200ff127b82 */ /* 0x000ee60000000a00 */
[----:B------:R-:W-:Y:S01]  /*0170*/  IADD3 R25, R3, -R0, RZ ;  /* 0x8000000003197210 */ /* 0x000fe20007ffe0ff */
[----:B------:R-:W-:-:S04]  /*0180*/  HFMA2.MMA R3, -RZ, RZ, 0, 0 ;  /* 0x00000000ff037435 */ /* 0x000fc800000001ff */
[C---:B--2---:R-:W-:Y:S01]  /*0190*/  IMAD.WIDE R10, R25.reuse, 0x4, R10 ;  /* 0x00000004190a7825 */ /* 0x044fe200078e020a */
[----:B------:R-:W2:Y:S03]  /*01a0*/  LDC.64 R28, c[0x0][0x270] ;  /* 0x00009c00ff1c7b82 */ /* 0x000ea60000000a00 */
[C---:B----4-:R-:W-:Y:S02]  /*01b0*/  IMAD.WIDE R6, R25.reuse, 0x4, R6 ;  /* 0x0000000419067825 */ /* 0x050fe400078e0206 */
[----:B------:R4:W2:Y:S02]  /*01c0*/  @!P0 LDG.E.EL R3, desc[UR4][R10.64] ;  /* 0x000000040a038981 */ /* 0x0008a4000c2e1900 */
[C---:B-----5:R-:W-:Y:S02]  /*01d0*/  IMAD.WIDE R20, R25.reuse, 0x4, R20 ;  /* 0x0000000419147825 */ /* 0x060fe400078e0214 */
[----:B------:R5:W2:Y:S04]  /*01e0*/  @!P0 LDG.E.EL R23, desc[UR4][R6.64] ;  /* 0x0000000406178981 */ /* 0x000aa8000c2e1900 */
[----:B------:R3:W2:Y:S01]  /*01f0*/  @!P0 LDG.E.EL R22, desc[UR4][R20.64] ;  /* 0x0000000414168981 */ /* 0x0006a2000c2e1900 */
[----:B0-----:R-:W-:Y:S01]  /*0200*/  IMAD.WIDE R8, R2, 0x4, R4 ;  /* 0x0000000402087825 */ /* 0x001fe200078e0204 */
[----:B------:R-:W-:Y:S01]  /*0210*/  CS2R R4, SRZ ;  /* 0x0000000000047805 */ /* 0x000fe2000001ff00 */
[----:B----4-:R-:W0:Y:S02]  /*0220*/  LDC.64 R10, c[0x0][0x220] ;  /* 0x00008800ff0a7b82 */ /* 0x010e240000000a00 */
[----:B-1----:R-:W-:Y:S01]  /*0230*/  IMAD.WIDE R16, R25, 0x4, R16 ;  /* 0x0000000419107825 */ /* 0x002fe200078e0210 */
[----:B-----5:R-:W-:-:S03]  /*0240*/  CS2R R6, SRZ ;  /* 0x0000000000067805 */ /* 0x020fc6000001ff00 */
[----:B---3--:R-:W-:Y:S02]  /*0250*/  IMAD.WIDE R14, R25, 0x4, R14 ;  /* 0x00000004190e7825 */ /* 0x008fe400078e020e */
[----:B------:R-:W1:Y:S01]  /*0260*/  LDC.64 R20, c[0x0][0x218] ;  /* 0x00008600ff147b82 */ /* 0x000e620000000a00 */
[----:B------:R-:W3:Y:S01]  /*0270*/  @!P0 LDG.E.EL R7, desc[UR4][R16.64] ;  /* 0x0000000410078981 */ /* 0x000ee2000c2e1900 */
[----:B------:R-:W-:-:S03]  /*0280*/  IMAD.WIDE R12, R2, 0x4, R12 ;  /* 0x00000004020c7825 */ /* 0x000fc600078e020c */
[----:B------:R4:W3:Y:S01]  /*0290*/  @!P0 LDG.E.EL R4, desc[UR4][R14.64] ;  /* 0x000000040e048981 */ /* 0x0008e2000c2e1900 */
[C---:B------:R-:W-:Y:S02]  /*02a0*/  IMAD.WIDE R26, R25.reuse, 0x4, R18 ;  /* 0x00000004191a7825 */ /* 0x040fe400078e0212 */
[----:B------:R-:W5:Y:S01]  /*02b0*/  LDC.64 R18, c[0x0][0x288] ;  /* 0x0000a200ff127b82 */ /* 0x000f620000000a00 */
[----:B------:R4:W3:Y:S04]  /*02c0*/  @!P0 LDG.E R5, desc[UR4][R12.64] ;  /* 0x000000040c058981 */ /* 0x0008e8000c1e1900 */
[----:B------:R0:W3:Y:S03]  /*02d0*/  @!P0 LDG.E R6, desc[UR4][R8.64] ;  /* 0x0000000408068981 */ /* 0x0000e6000c1e1900 */
[----:B----4-:R-:W4:Y:S08]  /*02e0*/  LDC.64 R14, c[0x0][0x238] ;  /* 0x00008e00ff0e7b82 */ /* 0x010f300000000a00 */
[----:B------:R-:W2:Y:S08]  /*02f0*/  LDC.64 R12, c[0x0][0x230] ;  /* 0x00008c00ff0c7b82 */ /* 0x000eb00000000a00 */
[----:B------:R-:W2:Y:S01]  /*0300*/  LDC.64 R16, c[0x0][0x280] ;  /* 0x0000a000ff107b82 */ /* 0x000ea20000000a00 */
[----:B0-----:R-:W-:Y:S01]  /*0310*/  CS2R R8, SRZ ;  /* 0x0000000000087805 */ /* 0x001fe2000001ff00 */
[----:B--2---:R-:W-:Y:S01]  /*0320*/  IMAD.WIDE R28, R25, 0x4, R28 ;  /* 0x00000004191c7825 */ /* 0x004fe200078e021c */
[----:B------:R-:W-:-:S04]  /*0330*/  MOV R0, RZ ;  /* 0x000000ff00007202 */ /* 0x000fc80000000f00 */
[----:B------:R0:W3:Y:S01]  /*0340*/  @!P0 LDG.E.EL R9, desc[UR4][R26.64] ;  /* 0x000000041a098981 */ /* 0x0000e2000c2e1900 */
[----:B-1----:R-:W-:-:S03]  /*0350*/  IMAD.WIDE R20, R2, 0x4, R20 ;  /* 0x0000000402147825 */ /* 0x002fc600078e0214 */
[----:B------:R1:W2:Y:S01]  /*0360*/  @!P0 LDG.E.EL R8, desc[UR4][R28.64] ;  /* 0x000000041c088981 */ /* 0x0002a2000c2e1900 */
[----:B------:R-:W-:-:S03]  /*0370*/  IMAD.WIDE R10, R25, 0x4, R10 ;  /* 0x00000004190a7825 */ /* 0x000fc600078e020a */
[----:B------:R-:W2:Y:S01]  /*0380*/  @!P0 LDG.E R0, desc[UR4][R20.64] ;  /* 0x0000000414008981 */ /* 0x000ea2000c1e1900 */
[----:B0-----:R-:W-:Y:S01]  /*0390*/  CS2R R26, SRZ ;  /* 0x00000000001a7805 */ /* 0x001fe2000001ff00 */
[----:B------:R-:W-:Y:S01]  /*03a0*/  IMAD.WIDE R12, R25, 0x4, R12 ;  /* 0x00000004190c7825 */ /* 0x000fe200078e020c */
[----:B-1----:R-:W-:-:S03]  /*03b0*/  HFMA2.MMA R29, -RZ, RZ, 0, 0 ;  /* 0x00000000ff1d7435 */ /* 0x002fc600000001ff */
[C---:B----4-:R-:W-:Y:S01]  /*03c0*/  IMAD.WIDE R14, R25.reuse, 0x4, R14 ;  /* 0x00000004190e7825 */ /* 0x050fe200078e020e */
[----:B------:R-:W2:Y:S03]  /*03d0*/  @!P0 LDG.E.EL R27, desc[UR4][R10.64] ;  /* 0x000000040a1b8981 */ /* 0x000ea6000c2e1900 */
[----:B------:R-:W-:-:S04]  /*03e0*/  IMAD.WIDE R16, R25, 0x4, R16 ;  /* 0x0000000419107825 */ /* 0x000fc800078e0210 */
[----:B-----5:R-:W-:Y:S01]  /*03f0*/  IMAD.WIDE R18, R25, 0x4, R18 ;  /* 0x0000000419127825 */ /* 0x020fe200078e0212 */
[----:B------:R-:W-:Y:S01]  /*0400*/  CS2R R24, SRZ ;  /* 0x0000000000187805 */ /* 0x000fe2000001ff00 */
[----:B------:R0:W4:Y:S04]  /*0410*/  @!P0 LDG.E.EL R29, desc[UR4][R12.64] ;  /* 0x000000040c1d8981 */ /* 0x000128000c2e1900 */
[----:B------:R-:W5:Y:S04]  /*0420*/  @!P0 LDG.E.EL R26, desc[UR4][R16.64] ;  /* 0x00000004101a8981 */ /* 0x000f68000c2e1900 */
[----:B------:R-:W4:Y:S04]  /*0430*/  @!P0 LDG.E.EL R24, desc[UR4][R14.64] ;  /* 0x000000040e188981 */ /* 0x000f28000c2e1900 */
[----:B------:R-:W5:Y:S01]  /*0440*/  @!P0 LDG.E.EL R25, desc[UR4][R18.64] ;  /* 0x0000000412198981 */ /* 0x000f62000c2e1900 */
[----:B0-----:R-:W-:Y:S01]  /*0450*/  MOV R13, 0x3e800000 ;  /* 0x3e800000000d7802 */ /* 0x001fe20000000f00 */
[----:B------:R-:W-:Y:S01]  /*0460*/  FADD R3, R3, 9.9999997473787516356e-06 ;  /* 0x3727c5ac03037421 */ /* 0x000fe20000000000 */
[----:B------:R-:W-:-:S05]  /*0470*/  FADD R23, R23, 9.9999997473787516356e-06 ;  /* 0x3727c5ac17177421 */ /* 0x000fca0000000000 */
[----:B------:R-:W0:Y:S01]  /*0480*/  MUFU.SQRT R3, R3 ;  /* 0x0000000300037308 */ /* 0x000e220000002000 */
[----:B------:R-:W-:-:S07]  /*0490*/  FADD R22, R22, 9.9999997473787516356e-06 ;  /* 0x3727c5ac16167421 */ /* 0x000fce0000000000 */
[----:B------:R-:W1:Y:S08]  /*04a0*/  MUFU.SQRT R11, R23 ;  /* 0x00000017000b7308 */ /* 0x000e700000002000 */
[----:B------:R-:W1:Y:S01]  /*04b0*/  MUFU.SQRT R22, R22 ;  /* 0x0000001600167308 */ /* 0x000e620000002000 */
[C---:B0-----:R-:W-:Y:S02]  /*04c0*/  FSETP.GT.AND P1, PT, R3.reuse, 8.50705917302346158658e+37, PT ;  /* 0x7e8000000300780b */ /* 0x041fe40003f24000 */
[----:B------:R-:W-:-:S02]  /*04d0*/  FSETP.GEU.AND P4, PT, R3, 1.175494350822287508e-38, PT ;  /* 0x008000000300780b */ /* 0x000fc40003f8e000 */
[C---:B-1----:R-:W-:Y:S02]  /*04e0*/  FSETP.GT.AND P2, PT, R11.reuse, 8.50705917302346158658e+37, PT ;  /* 0x7e8000000b00780b */ /* 0x042fe40003f44000 */
[----:B------:R-:W-:Y:S02]  /*04f0*/  FSETP.GEU.AND P5, PT, R11, 1.175494350822287508e-38, PT ;  /* 0x008000000b00780b */ /* 0x000fe40003fae000 */
[----:B------:R-:W-:-:S05]  /*0500*/  FSETP.GT.AND P3, PT, R22, 8.50705917302346158658e+37, PT ;  /* 0x7e8000001600780b */ /* 0x000fca0003f64000 */
[----:B------:R-:W-:Y:S01]  /*0510*/  @P1 FMUL R3, R3, 0.25 ;  /* 0x3e80000003031820 */ /* 0x000fe20000400000 */
[----:B------:R-:W-:-:S03]  /*0520*/  FSETP.GEU.AND P6, PT, R22, 1.175494350822287508e-38, PT ;  /* 0x008000001600780b */ /* 0x000fc60003fce000 */
[----:B------:R-:W-:Y:S01]  /*0530*/  @P2 FMUL R11, R11, 0.25 ;  /* 0x3e8000000b0b2820 */ /* 0x000fe20000400000 */
[----:B------:R-:W-:-:S03]  /*0540*/  @!P4 FMUL R3, R3, 16777216 ;  /* 0x4b8000000303c820 */ /* 0x000fc60000400000 */
[----:B------:R-:W-:Y:S01]  /*0550*/  @!P5 FMUL R11, R11, 16777216 ;  /* 0x4b8000000b0bd820 */ /* 0x000fe20000400000 */
[----:B------:R-:W-:Y:S02]  /*0560*/  @P3 FMUL R22, R22, 0.25 ;  /* 0x3e80000016163820 */ /* 0x000fe40000400000 */
[----:B------:R-:W0:Y:S03]  /*0570*/  MUFU.RCP R3, R3 ;  /* 0x0000000300037308 */ /* 0x000e260000001000 */
[----:B------:R-:W-:-:S05]  /*0580*/  @!P6 FMUL R22, R22, 16777216 ;  /* 0x4b8000001616e820 */ /* 0x000fca0000400000 */
[----:B------:R-:W1:Y:S01]  /*0590*/  MUFU.RCP R11, R11 ;  /* 0x0000000b000b7308 */ /* 0x000e620000001000 */
[C---:B------:R-:W-:Y:S02]  /*05a0*/  FSEL R10, R13.reuse, 1, P1 ;  /* 0x3f8000000d0a7808 */ /* 0x040fe40000800000 */
[----:B------:R-:W-:-:S03]  /*05b0*/  FSEL R12, R13, 1, P2 ;  /* 0x3f8000000d0c7808 */ /* 0x000fc60001000000 */
[----:B------:R-:W-:Y:S02]  /*05c0*/  @!P4 FMUL R10, R10, 16777216 ;  /* 0x4b8000000a0ac820 */ /* 0x000fe40000400000 */
[----:B------:R-:W2:Y:S01]  /*05d0*/  MUFU.RCP R22, R22 ;  /* 0x0000001600167308 */ /* 0x000ea20000001000 */
[----:B------:R-:W-:Y:S01]  /*05e0*/  @!P5 FMUL R12, R12, 16777216 ;  /* 0x4b8000000c0cd820 */ /* 0x000fe20000400000 */
[----:B------:R-:W-:Y:S01]  /*05f0*/  FSEL R13, R13, 1, P3 ;  /* 0x3f8000000d0d7808 */ /* 0x000fe20001800000 */
[----:B0-----:R-:W-:Y:S02]  /*0600*/  FMUL R3, R3, R10 ;  /* 0x0000000a03037220 */ /* 0x001fe40000400000 */
[----:B-1----:R-:W-:Y:S02]  /*0610*/  FMUL R12, R11, R12 ;  /* 0x0000000c0b0c7220 */ /* 0x002fe40000400000 */
[----:B------:R-:W0:Y:S01]  /*0620*/  LDC.64 R10, c[0x0][0x210] ;  /* 0x00008400ff0a7b82 */ /* 0x000e220000000a00 */
[----:B---3--:R-:W-:Y:S01]  /*0630*/  FADD R9, -R9, R6 ;  /* 0x0000000609097221 */ /* 0x008fe20000000100 */
[----:B------:R-:W-:Y:S01]  /*0640*/  @!P6 FMUL R13, R13, 16777216 ;  /* 0x4b8000000d0de820 */ /* 0x000fe20000400000 */
[----:B--2---:R-:W-:Y:S01]  /*0650*/  FADD R0, -R27, R0 ;  /* 0x000000001b007221 */ /* 0x004fe20000000100 */
[----:B------:R-:W-:Y:S01]  /*0660*/  FADD R5, -R8, R5 ;  /* 0x0000000508057221 */ /* 0x000fe20000000100 */
[----:B------:R-:W-:Y:S01]  /*0670*/  FMUL R9, R12, R9 ;  /* 0x000000090c097220 */ /* 0x000fe20000400000 */
[----:B------:R-:W-:Y:S01]  /*0680*/  FMUL R22, R22, R13 ;  /* 0x0000000d16167220 */ /* 0x000fe20000400000 */
[----:B------:R-:W-:-:S02]  /*0690*/  FMUL R3, R3, R0 ;  /* 0x0000000003037220 */ /* 0x000fc40000400000 */
[----:B------:R-:W-:Y:S01]  /*06a0*/  FFMA R4, R9, R7, R4 ;  /* 0x0000000709047223 */ /* 0x000fe20000000004 */
[----:B------:R-:W-:Y:S01]  /*06b0*/  FMUL R22, R22, R5 ;  /* 0x0000000516167220 */ /* 0x000fe20000400000 */
[----:B----4-:R-:W-:-:S03]  /*06c0*/  FFMA R3, R3, R29, R24 ;  /* 0x0000001d03037223 */ /* 0x010fc60000000018 */
[----:B-----5:R-:W-:Y:S01]  /*06d0*/  FFMA R22, R22, R26, R25 ;  /* 0x0000001a16167223 */ /* 0x020fe20000000019 */
[----:B------:R-:W-:-:S04]  /*06e0*/  FADD R3, R4, R3 ;  /* 0x0000000304037221 */ /* 0x000fc80000000000 */
[----:B------:R-:W-:Y:S01]  /*06f0*/  FADD R0, R22, R3 ;  /* 0x0000000316007221 */ /* 0x000fe20000000000 */
[----:B------:R-:W-:Y:S01]  /*0700*/  FSETP.GEU.AND P1, PT, R3, -R22, PT ;  /* 0x800000160300720b */ /* 0x000fe20003f2e000 */
[----:B0-----:R-:W-:-:S03]  /*0710*/  IMAD.WIDE R10, R2, 0x4, R10 ;  /* 0x00000004020a7825 */ /* 0x001fc600078e020a */
[----:B------:R-:W-:Y:S02]  /*0720*/  FSEL R3, R0, RZ, P1 ;  /* 0x000000ff00037208 */ /* 0x000fe40000800000 */
[----:B------:R-:W-:Y:S02]  /*0730*/  IADD3 R4, P1, R2, UR6, RZ ;  /* 0x0000000602047c10 */ /* 0x000fe4000ff3e0ff */
[----:B------:R-:W-:Y:S01]  /*0740*/  FSETP.GTU.AND P2, PT, R3, RZ, PT ;  /* 0x000000ff0300720b */ /* 0x000fe20003f4c000 */
[----:B------:R0:W-:Y:S01]  /*0750*/  @!P0 STG.E desc[UR4][R10.64], R3 ;  /* 0x000000030a008986 */ /* 0x0001e2000c101904 */
[----:B------:R-:W-:Y:S02]  /*0760*/  LEA.HI.X.SX32 R5, R2, UR7, 0x1, P1 ;  /* 0x0000000702057c11 */ /* 0x000fe400088f0eff */
[----:B------:R-:W-:Y:S01]  /*0770*/  SEL R7, RZ, 0x1, P2 ;  /* 0x00000001ff077807 */ /* 0x000fe20001000000 */
[----:B0-----:R-:W-:Y:S08]  /*0780*/  @P0 EXIT ;  /* 0x000000000000094d */ /* 0x001ff00003800000 */
[----:B------:R-:W-:Y:S01]  /*0790*/  STG.E.U8 desc[UR4][R4.64], R7 ;  /* 0x0000000704007986 */ /* 0x000fe2000c101104 */
[----:B------:R-:W-:Y:S05]  /*07a0*/  EXIT ;  /* 0x000000000000794d */ /* 0x000fea0003800000 */
.L_x_0:
[----:B------:R-:W-:-:S00]  /*07b0*/  BRA `(.L_x_0) ;  /* 0xfffffffc00fc7947 */ /* 0x000fc0000383ffff */
[----:B------:R-:W-:-:S00]  /*07c0*/  NOP ;  /* 0x0000000000007918 */ /* 0x000fc00000000000 */
        /* <DEDUP_REMOVED lines=11> */
.L_x_1:


//--------------------- .nv.global.init           --------------------------
	.section	.nv.global.init,"aw",@progbits
.nv.global.init:
	.type		_$_str,@object
	.size		_$_str,(_$_str_$_2 - _$_str)
_$_str:
        /*0000*/ 	.byte	0x5f, 0x5f, 0x43, 0x55, 0x44, 0x41, 0x5f, 0x46, 0x54, 0x5a, 0x00
	.type		_$_str_$_2,@object
	.size		_$_str_$_2,(.L_1 - _$_str_$_2)
_$_str_$_2:
        /*000b*/ 	.byte	0x5f, 0x5f, 0x43, 0x55, 0x44, 0x41, 0x5f, 0x50, 0x52, 0x45, 0x43, 0x5f, 0x53, 0x51, 0x52, 0x54
        /*001b*/ 	.byte	0x00
.L_1:


//--------------------- .nv.constant0.triton_poi_fused__native_batch_norm_legit_no_training_add_relu_threshold_backward_0 --------------------------
	.section	.nv.constant0.triton_poi_fused__native_batch_norm_legit_no_training_add_relu_threshold_backward_0,"a",@progbits
	.sectionflags	@""
	.align	4
.nv.constant0.triton_poi_fused__native_batch_norm_legit_no_training_add_relu_threshold_backward_0:
	.zero		668
